//
// Generated by NVIDIA NVVM Compiler
//
// Compiler Build ID: CL-36424714
// Cuda compilation tools, release 13.0, V13.0.88
// Based on NVVM 20.0.0
//

.version 9.0
.target sm_100
.address_size 64

	// .globl	_Z10initKernelPfi

.visible .entry _Z10initKernelPfi(
	.param .u64 .ptr .align 1 _Z10initKernelPfi_param_0,
	.param .u32 _Z10initKernelPfi_param_1
)
{
	.reg .pred 	%p<2>;
	.reg .b32 	%r<6>;
	.reg .b32 	%f<3>;
	.reg .b64 	%rd<5>;

	ld.param.u64 	%rd1, [_Z10initKernelPfi_param_0];
	ld.param.u32 	%r2, [_Z10initKernelPfi_param_1];
	mov.u32 	%r3, %ctaid.x;
	mov.u32 	%r4, %ntid.x;
	mov.u32 	%r5, %tid.x;
	mad.lo.s32 	%r1, %r3, %r4, %r5;
	setp.ge.s32 	%p1, %r1, %r2;
	@%p1 bra 	$L__BB0_2;
	cvta.to.global.u64 	%rd2, %rd1;
	cvt.rn.f32.s32 	%f1, %r1;
	mul.f32 	%f2, %f1, 0f3F8CCCCD;
	mul.wide.s32 	%rd3, %r1, 4;
	add.s64 	%rd4, %rd2, %rd3;
	st.global.f32 	[%rd4], %f2;
$L__BB0_2:
	ret;

}
	// .globl	_Z15sumReduceKernelPfi
.visible .entry _Z15sumReduceKernelPfi(
	.param .u64 .ptr .align 1 _Z15sumReduceKernelPfi_param_0,
	.param .u32 _Z15sumReduceKernelPfi_param_1
)
{
	.reg .pred 	%p<5>;
	.reg .b32 	%r<16>;
	.reg .b32 	%f<11>;
	.reg .b64 	%rd<5>;

	ld.param.u64 	%rd2, [_Z15sumReduceKernelPfi_param_0];
	ld.param.u32 	%r6, [_Z15sumReduceKernelPfi_param_1];
	cvta.to.global.u64 	%rd1, %rd2;
	setp.lt.s32 	%p1, %r6, 1;
	mov.f32 	%f9, 0f00000000;
	@%p1 bra 	$L__BB1_5;
	mov.u32 	%r8, %ctaid.x;
	mov.u32 	%r9, %ntid.x;
	mov.u32 	%r10, %tid.x;
	mad.lo.s32 	%r1, %r8, %r9, %r10;
	mov.u32 	%r11, %nctaid.x;
	mul.lo.s32 	%r2, %r9, %r11;
	mov.f32 	%f9, 0f00000000;
	mov.b32 	%r15, 0;
$L__BB1_2:
	add.s32 	%r4, %r1, %r15;
	setp.ge.s32 	%p2, %r4, %r6;
	@%p2 bra 	$L__BB1_4;
	mul.wide.s32 	%rd3, %r4, 4;
	add.s64 	%rd4, %rd1, %rd3;
	ld.global.f32 	%f7, [%rd4];
	add.f32 	%f9, %f9, %f7;
$L__BB1_4:
	add.s32 	%r15, %r15, %r2;
	setp.lt.s32 	%p3, %r15, %r6;
	@%p3 bra 	$L__BB1_2;
$L__BB1_5:
	mov.u32 	%r12, %ctaid.x;
	mov.u32 	%r13, %tid.x;
	or.b32  	%r14, %r12, %r13;
	setp.ne.s32 	%p4, %r14, 0;
	@%p4 bra 	$L__BB1_7;
	st.global.f32 	[%rd1], %f9;
$L__BB1_7:
	ret;

}


// ===== COMPILED SASS (sm_100) =====

	.target	sm_100

	.elftype	@"ET_EXEC"


//--------------------- .note.nv.tkinfo           --------------------------
	.section	.note.nv.tkinfo,"",@"SHT_NOTE"
	.sectionflags	@"SHF_NOTE_NV_TKINFO"
	.tkinfo
        /*0018*/ 	.word	0x00000002
        /*0030*/ 	.string	""
        /*0030*/ 	.string	"ptxas"
        /*0030*/ 	.string	"Cuda compilation tools, release 13.0, V13.0.88"
        /*0030*/ 	.string	"Build cuda_13.0.r13.0/compiler.36424714_0"
        /*0030*/ 	.string	"-arch sm_100 -m 64 "



//--------------------- .note.nv.cuinfo           --------------------------
	.section	.note.nv.cuinfo,"",@"SHT_NOTE"
	.sectionflags	@"SHF_NOTE_NV_CUINFO"
        /*0018*/ 	.short	0x0002
        /*001a*/ 	.short	0x0064
        /*001c*/ 	.short	0x0082
	.zero		2


//--------------------- .nv.info                  --------------------------
	.section	.nv.info,"",@"SHT_CUDA_INFO"
	.align	4


	//----- nvinfo : EIATTR_REGCOUNT
	.align		4
        /*0000*/ 	.byte	0x04, 0x2f
        /*0002*/ 	.short	(.L_1 - .L_0)
	.align		4
.L_0:
        /*0004*/ 	.word	index@(_Z10initKernelPfi)
        /*0008*/ 	.word	0x00000008


	//----- nvinfo : EIATTR_FRAME_SIZE
	.align		4
.L_1:
        /*000c*/ 	.byte	0x04, 0x11
        /*000e*/ 	.short	(.L_3 - .L_2)
	.align		4
.L_2:
        /*0010*/ 	.word	index@(_Z10initKernelPfi)
        /*0014*/ 	.word	0x00000000


	//----- nvinfo : EIATTR_REGCOUNT
	.align		4
.L_3:
        /*0018*/ 	.byte	0x04, 0x2f
        /*001a*/ 	.short	(.L_5 - .L_4)
	.align		4
.L_4:
        /*001c*/ 	.word	index@(_Z15sumReduceKernelPfi)
        /*0020*/ 	.word	0x0000000c


	//----- nvinfo : EIATTR_FRAME_SIZE
	.align		4
.L_5:
        /*0024*/ 	.byte	0x04, 0x11
        /*0026*/ 	.short	(.L_7 - .L_6)
	.align		4
.L_6:
        /*0028*/ 	.word	index@(_Z15sumReduceKernelPfi)
        /*002c*/ 	.word	0x00000000


	//----- nvinfo : EIATTR_MIN_STACK_SIZE
	.align		4
.L_7:
        /*0030*/ 	.byte	0x04, 0x12
        /*0032*/ 	.short	(.L_9 - .L_8)
	.align		4
.L_8:
        /*0034*/ 	.word	index@(_Z15sumReduceKernelPfi)
        /*0038*/ 	.word	0x00000000


	//----- nvinfo : EIATTR_MIN_STACK_SIZE
	.align		4
.L_9:
        /*003c*/ 	.byte	0x04, 0x12
        /*003e*/ 	.short	(.L_11 - .L_10)
	.align		4
.L_10:
        /*0040*/ 	.word	index@(_Z10initKernelPfi)
        /*0044*/ 	.word	0x00000000
.L_11:


//--------------------- .nv.compat                --------------------------
	.section	.nv.compat,"",@"SHT_CUDA_COMPAT_INFO"
	.align	4
        /*0000*/ 	.byte	0x02, 0x09, 0x00, 0x00, 0x02, 0x02, 0x01, 0x00, 0x02, 0x05, 0x05, 0x00, 0x03, 0x07, 0x01, 0x01
        /*0010*/ 	.byte	0x02, 0x03, 0x00, 0x00, 0x02, 0x06, 0x01, 0x00, 0x04, 0x0b, 0x08, 0x00, 0x09, 0x00, 0x00, 0x00
        /*0020*/ 	.byte	0x00, 0x00, 0x00, 0x00


//--------------------- .nv.info._Z15sumReduceKernelPfi --------------------------
	.section	.nv.info._Z15sumReduceKernelPfi,"",@"SHT_CUDA_INFO"
	.sectionflags	@""
	.align	4


	//----- nvinfo : EIATTR_CUDA_API_VERSION
	.align		4
        /*0000*/ 	.byte	0x04, 0x37
        /*0002*/ 	.short	(.L_13 - .L_12)
.L_12:
        /*0004*/ 	.word	0x00000082


	//----- nvinfo : EIATTR_KPARAM_INFO
	.align		4
.L_13:
        /*0008*/ 	.byte	0x04, 0x17
        /*000a*/ 	.short	(.L_15 - .L_14)
.L_14:
        /*000c*/ 	.word	0x00000000
        /*0010*/ 	.short	0x0001
        /*0012*/ 	.short	0x0008
        /*0014*/ 	.byte	0x00, 0xf0, 0x11, 0x00


	//----- nvinfo : EIATTR_KPARAM_INFO
	.align		4
.L_15:
        /*0018*/ 	.byte	0x04, 0x17
        /*001a*/ 	.short	(.L_17 - .L_16)
.L_16:
        /*001c*/ 	.word	0x00000000
        /*0020*/ 	.short	0x0000
        /*0022*/ 	.short	0x0000
        /*0024*/ 	.byte	0x00, 0xf5, 0x21, 0x00


	//----- nvinfo : EIATTR_SPARSE_MMA_MASK
	.align		4
.L_17:
        /*0028*/ 	.byte	0x03, 0x50
        /*002a*/ 	.short	0x0000


	//----- nvinfo : EIATTR_MAXREG_COUNT
	.align		4
        /*002c*/ 	.byte	0x03, 0x1b
        /*002e*/ 	.short	0x00ff


	//----- nvinfo : EIATTR_MERCURY_ISA_VERSION
	.align		4
        /*0030*/ 	.byte	0x03, 0x5f
        /*0032*/ 	.short	0x0101


	//----- nvinfo : EIATTR_VRC_CTA_INIT_COUNT
	.align		4
        /*0034*/ 	.byte	0x02, 0x4a
	.zero		1
	.zero		1


	//----- nvinfo : EIATTR_EXIT_INSTR_OFFSETS
	.align		4
        /*0038*/ 	.byte	0x04, 0x1c
        /*003a*/ 	.short	(.L_19 - .L_18)


	//   ....[0]....
.L_18:
        /*003c*/ 	.word	0x000001e0


	//   ....[1]....
        /*0040*/ 	.word	0x00000210


	//----- nvinfo : EIATTR_CRS_STACK_SIZE
	.align		4
.L_19:
        /*0044*/ 	.byte	0x04, 0x1e
        /*0046*/ 	.short	(.L_21 - .L_20)
.L_20:
        /*0048*/ 	.word	0x00000000


	//----- nvinfo : EIATTR_CBANK_PARAM_SIZE
	.align		4
.L_21:
        /*004c*/ 	.byte	0x03, 0x19
        /*004e*/ 	.short	0x000c


	//----- nvinfo : EIATTR_PARAM_CBANK
	.align		4
        /*0050*/ 	.byte	0x04, 0x0a
        /*0052*/ 	.short	(.L_23 - .L_22)
	.align		4
.L_22:
        /*0054*/ 	.word	index@(.nv.constant0._Z15sumReduceKernelPfi)
        /*0058*/ 	.short	0x0380
        /*005a*/ 	.short	0x000c


	//----- nvinfo : EIATTR_SW_WAR
	.align		4
.L_23:
        /*005c*/ 	.byte	0x04, 0x36
        /*005e*/ 	.short	(.L_25 - .L_24)
.L_24:
        /*0060*/ 	.word	0x00000008
.L_25:


//--------------------- .nv.info._Z10initKernelPfi --------------------------
	.section	.nv.info._Z10initKernelPfi,"",@"SHT_CUDA_INFO"
	.sectionflags	@""
	.align	4


	//----- nvinfo : EIATTR_CUDA_API_VERSION
	.align		4
        /*0000*/ 	.byte	0x04, 0x37
        /*0002*/ 	.short	(.L_27 - .L_26)
.L_26:
        /*0004*/ 	.word	0x00000082


	//----- nvinfo : EIATTR_KPARAM_INFO
	.align		4
.L_27:
        /*0008*/ 	.byte	0x04, 0x17
        /*000a*/ 	.short	(.L_29 - .L_28)
.L_28:
        /*000c*/ 	.word	0x00000000
        /*0010*/ 	.short	0x0001
        /*0012*/ 	.short	0x0008
        /*0014*/ 	.byte	0x00, 0xf0, 0x11, 0x00


	//----- nvinfo : EIATTR_KPARAM_INFO
	.align		4
.L_29:
        /*0018*/ 	.byte	0x04, 0x17
        /*001a*/ 	.short	(.L_31 - .L_30)
.L_30:
        /*001c*/ 	.word	0x00000000
        /*0020*/ 	.short	0x0000
        /*0022*/ 	.short	0x0000
        /*0024*/ 	.byte	0x00, 0xf5, 0x21, 0x00


	//----- nvinfo : EIATTR_SPARSE_MMA_MASK
	.align		4
.L_31:
        /*0028*/ 	.byte	0x03, 0x50
        /*002a*/ 	.short	0x0000


	//----- nvinfo : EIATTR_MAXREG_COUNT
	.align		4
        /*002c*/ 	.byte	0x03, 0x1b
        /*002e*/ 	.short	0x00ff


	//----- nvinfo : EIATTR_MERCURY_ISA_VERSION
	.align		4
        /*0030*/ 	.byte	0x03, 0x5f
        /*0032*/ 	.short	0x0101


	//----- nvinfo : EIATTR_VRC_CTA_INIT_COUNT
	.align		4
        /*0034*/ 	.byte	0x02, 0x4a
	.zero		1
	.zero		1


	//----- nvinfo : EIATTR_EXIT_INSTR_OFFSETS
	.align		4
        /*0038*/ 	.byte	0x04, 0x1c
        /*003a*/ 	.short	(.L_33 - .L_32)


	//   ....[0]....
.L_32:
        /*003c*/ 	.word	0x00000070


	//   ....[1]....
        /*0040*/ 	.word	0x000000e0


	//----- nvinfo : EIATTR_CBANK_PARAM_SIZE
	.align		4
.L_33:
        /*0044*/ 	.byte	0x03, 0x19
        /*0046*/ 	.short	0x000c


	//----- nvinfo : EIATTR_PARAM_CBANK
	.align		4
        /*0048*/ 	.byte	0x04, 0x0a
        /*004a*/ 	.short	(.L_35 - .L_34)
	.align		4
.L_34:
        /*004c*/ 	.word	index@(.nv.constant0._Z10initKernelPfi)
        /*0050*/ 	.short	0x0380
        /*0052*/ 	.short	0x000c


	//----- nvinfo : EIATTR_SW_WAR
	.align		4
.L_35:
        /*0054*/ 	.byte	0x04, 0x36
        /*0056*/ 	.short	(.L_37 - .L_36)
.L_36:
        /*0058*/ 	.word	0x00000008
.L_37:


//--------------------- .nv.callgraph             --------------------------
	.section	.nv.callgraph,"",@"SHT_CUDA_CALLGRAPH"
	.align	4
	.sectionentsize	8
	.align		4
        /*0000*/ 	.word	0x00000000
	.align		4
        /*0004*/ 	.word	0xffffffff
	.align		4
        /*0008*/ 	.word	0x00000000
	.align		4
        /*000c*/ 	.word	0xfffffffe
	.align		4
        /*0010*/ 	.word	0x00000000
	.align		4
        /*0014*/ 	.word	0xfffffffd
	.align		4
        /*0018*/ 	.word	0x00000000
	.align		4
        /*001c*/ 	.word	0xfffffffc


//--------------------- .text._Z15sumReduceKernelPfi --------------------------
	.section	.text._Z15sumReduceKernelPfi,"ax",@progbits
	.align	128
        .global         _Z15sumReduceKernelPfi
        .type           _Z15sumReduceKernelPfi,@function
        .size           _Z15sumReduceKernelPfi,(.L_x_6 - _Z15sumReduceKernelPfi)
        .other          _Z15sumReduceKernelPfi,@"STO_CUDA_ENTRY STV_DEFAULT"
_Z15sumReduceKernelPfi:
.text._Z15sumReduceKernelPfi:
[----:B------:R-:W-:Y:S01]  /*0000*/  LDC R1, c[0x0][0x37c] ;  /* 0x0000df00ff017b82 */ /* 0x000fe20000000800 */
[----:B------:R-:W0:Y:S01]  /*0010*/  LDCU UR6, c[0x0][0x388] ;  /* 0x00007100ff0677ac */ /* 0x000e220008000800 */
[----:B------:R-:W-:Y:S01]  /*0020*/  HFMA2 R7, -RZ, RZ, 0, 0 ;  /* 0x00000000ff077431 */ /* 0x000fe200000001ff */
[----:B------:R-:W1:Y:S01]  /*0030*/  LDCU.64 UR4, c[0x0][0x358] ;  /* 0x00006b00ff0477ac */ /* 0x000e620008000a00 */
[----:B0-----:R-:W-:-:S09]  /*0040*/  UISETP.GE.AND UP0, UPT, UR6, 0x1, UPT ;  /* 0x000000010600788c */ /* 0x001fd2000bf06270 */
[----:B-1----:R-:W-:Y:S05]  /*0050*/  BRA.U !UP0, `(.L_x_0) ;  /* 0x0000000108547547 */ /* 0x002fea000b800000 */
[----:B------:R-:W0:Y:S01]  /*0060*/  S2R R3, SR_TID.X ;  /* 0x0000000000037919 */ /* 0x000e220000002100 */
[----:B------:R-:W0:Y:S01]  /*0070*/  S2UR UR6, SR_CTAID.X ;  /* 0x00000000000679c3 */ /* 0x000e220000002500 */
[----:B------:R-:W-:Y:S01]  /*0080*/  MOV R7, RZ ;  /* 0x000000ff00077202 */ /* 0x000fe20000000f00 */
[----:B------:R-:W-:Y:S01]  /*0090*/  IMAD.MOV.U32 R9, RZ, RZ, RZ ;  /* 0x000000ffff097224 */ /* 0x000fe200078e00ff */
[----:B------:R-:W1:Y:S05]  /*00a0*/  LDCU UR8, c[0x0][0x388] ;  /* 0x00007100ff0877ac */ /* 0x000e6a0008000800 */
[----:B------:R-:W0:Y:S01]  /*00b0*/  LDC R6, c[0x0][0x360] ;  /* 0x0000d800ff067b82 */ /* 0x000e220000000800 */
[----:B------:R-:W2:Y:S07]  /*00c0*/  LDCU UR7, c[0x0][0x370] ;  /* 0x00006e00ff0777ac */ /* 0x000eae0008000800 */
[----:B------:R-:W3:Y:S01]  /*00d0*/  LDC.64 R4, c[0x0][0x380] ;  /* 0x0000e000ff047b82 */ /* 0x000ee20000000a00 */
[----:B0-----:R-:W-:-:S02]  /*00e0*/  IMAD R0, R6, UR6, R3 ;  /* 0x0000000606007c24 */ /* 0x001fc4000f8e0203 */
[----:B-12---:R-:W-:-:S07]  /*00f0*/  IMAD R6, R6, UR7, RZ ;  /* 0x0000000706067c24 */ /* 0x006fce000f8e02ff */
.L_x_3:
[----:B------:R-:W-:Y:S01]  /*0100*/  IADD3 R3, PT, PT, R0, R9, RZ ;  /* 0x0000000900037210 */ /* 0x000fe20007ffe0ff */
[----:B------:R-:W-:Y:S01]  /*0110*/  IMAD.IADD R9, R6, 0x1, R9 ;  /* 0x0000000106097824 */ /* 0x000fe200078e0209 */
[----:B------:R-:W-:Y:S02]  /*0120*/  BSSY.RECONVERGENT B0, `(.L_x_1) ;  /* 0x0000007000007945 */ /* 0x000fe40003800200 */
[----:B------:R-:W-:Y:S02]  /*0130*/  ISETP.GE.AND P0, PT, R3, UR8, PT ;  /* 0x0000000803007c0c */ /* 0x000fe4000bf06270 */
[----:B------:R-:W-:-:S11]  /*0140*/  ISETP.GE.AND P1, PT, R9, UR8, PT ;  /* 0x0000000809007c0c */ /* 0x000fd6000bf26270 */
[----:B------:R-:W-:Y:S05]  /*0150*/  @P0 BRA `(.L_x_2) ;  /* 0x00000000000c0947 */ /* 0x000fea0003800000 */
[----:B---3--:R-:W-:-:S06]  /*0160*/  IMAD.WIDE R2, R3, 0x4, R4 ;  /* 0x0000000403027825 */ /* 0x008fcc00078e0204 */
[----:B------:R-:W2:Y:S02]  /*0170*/  LDG.E R2, desc[UR4][R2.64] ;  /* 0x0000000402027981 */ /* 0x000ea4000c1e1900 */
[----:B--2---:R-:W-:-:S07]  /*0180*/  FADD R7, R7, R2 ;  /* 0x0000000207077221 */ /* 0x004fce0000000000 */
.L_x_2:
[----:B------:R-:W-:Y:S05]  /*0190*/  BSYNC.RECONVERGENT B0 ;  /* 0x0000000000007941 */ /* 0x000fea0003800200 */
.L_x_1:
[----:B------:R-:W-:Y:S05]  /*01a0*/  @!P1 BRA `(.L_x_3) ;  /* 0xfffffffc00d49947 */ /* 0x000fea000383ffff */
.L_x_0:
[----:B------:R-:W0:Y:S01]  /*01b0*/  S2R R0, SR_TID.X ;  /* 0x0000000000007919 */ /* 0x000e220000002100 */
[----:B------:R-:W0:Y:S02]  /*01c0*/  S2UR UR6, SR_CTAID.X ;  /* 0x00000000000679c3 */ /* 0x000e240000002500 */
[----:B0-----:R-:W-:-:S13]  /*01d0*/  LOP3.LUT P0, RZ, R0, UR6, RZ, 0xfc, !PT ;  /* 0x0000000600ff7c12 */ /* 0x001fda000f80fcff */
[----:B------:R-:W-:Y:S05]  /*01e0*/  @P0 EXIT ;  /* 0x000000000000094d */ /* 0x000fea0003800000 */
[----:B------:R-:W0:Y:S02]  /*01f0*/  LDC.64 R2, c[0x0][0x380] ;  /* 0x0000e000ff027b82 */ /* 0x000e240000000a00 */
[----:B0-----:R-:W-:Y:S01]  /*0200*/  STG.E desc[UR4][R2.64], R7 ;  /* 0x0000000702007986 */ /* 0x001fe2000c101904 */
[----:B------:R-:W-:Y:S05]  /*0210*/  EXIT ;  /* 0x000000000000794d */ /* 0x000fea0003800000 */
.L_x_4:
[----:B------:R-:W-:-:S00]  /*0220*/  BRA `(.L_x_4) ;  /* 0xfffffffc00fc7947 */ /* 0x000fc0000383ffff */
[----:B------:R-:W-:-:S00]  /*0230*/  NOP ;  /* 0x0000000000007918 */ /* 0x000fc00000000000 */
        /* <DEDUP_REMOVED lines=12> */
.L_x_6:


//--------------------- .text._Z10initKernelPfi   --------------------------
	.section	.text._Z10initKernelPfi,"ax",@progbits
	.align	128
        .global         _Z10initKernelPfi
        .type           _Z10initKernelPfi,@function
        .size           _Z10initKernelPfi,(.L_x_7 - _Z10initKernelPfi)
        .other          _Z10initKernelPfi,@"STO_CUDA_ENTRY STV_DEFAULT"
_Z10initKernelPfi:
.text._Z10initKernelPfi:
[----:B------:R-:W-:Y:S01]  /*0000*/  LDC R1, c[0x0][0x37c] ;  /* 0x0000df00ff017b82 */ /* 0x000fe20000000800 */
[----:B------:R-:W0:Y:S07]  /*0010*/  S2R R0, SR_TID.X ;  /* 0x0000000000007919 */ /* 0x000e2e0000002100 */
[----:B------:R-:W0:Y:S01]  /*0020*/  S2UR UR4, SR_CTAID.X ;  /* 0x00000000000479c3 */ /* 0x000e220000002500 */
[----:B------:R-:W1:Y:S07]  /*0030*/  LDCU UR5, c[0x0][0x388] ;  /* 0x00007100ff0577ac */ /* 0x000e6e0008000800 */
[----:B------:R-:W0:Y:S02]  /*0040*/  LDC R5, c[0x0][0x360] ;  /* 0x0000d800ff057b82 */ /* 0x000e240000000800 */
[----:B0-----:R-:W-:-:S05]  /*0050*/  IMAD R5, R5, UR4, R0 ;  /* 0x0000000405057c24 */ /* 0x001fca000f8e0200 */
[----:B-1----:R-:W-:-:S13]  /*0060*/  ISETP.GE.AND P0, PT, R5, UR5, PT ;  /* 0x0000000505007c0c */ /* 0x002fda000bf06270 */
[----:B------:R-:W-:Y:S05]  /*0070*/  @P0 EXIT ;  /* 0x000000000000094d */ /* 0x000fea0003800000 */
[----:B------:R-:W0:Y:S01]  /*0080*/  LDC.64 R2, c[0x0][0x380] ;  /* 0x0000e000ff027b82 */ /* 0x000e220000000a00 */
[----:B------:R-:W1:Y:S01]  /*0090*/  LDCU.64 UR4, c[0x0][0x358] ;  /* 0x00006b00ff0477ac */ /* 0x000e620008000a00 */
[----:B------:R-:W-:Y:S01]  /*00a0*/  I2FP.F32.S32 R0, R5 ;  /* 0x0000000500007245 */ /* 0x000fe20000201400 */
[----:B0-----:R-:W-:-:S04]  /*00b0*/  IMAD.WIDE R2, R5, 0x4, R2 ;  /* 0x0000000405027825 */ /* 0x001fc800078e0202 */
[----:B------:R-:W-:-:S05]  /*00c0*/  FMUL R5, R0, 1.1000000238418579102 ;  /* 0x3f8ccccd00057820 */ /* 0x000fca0000400000 */
[----:B-1----:R-:W-:Y:S01]  /*00d0*/  STG.E desc[UR4][R2.64], R5 ;  /* 0x0000000502007986 */ /* 0x002fe2000c101904 */
[----:B------:R-:W-:Y:S05]  /*00e0*/  EXIT ;  /* 0x000000000000794d */ /* 0x000fea0003800000 */
.L_x_5:
        /* <DEDUP_REMOVED lines=9> */
.L_x_7:


//--------------------- .nv.shared.reserved.0     --------------------------
	.section	.nv.shared.reserved.0,"aw",@nobits
	.weak		__nv_reservedSMEM_offset_0_alias
	.size		__nv_reservedSMEM_offset_0_alias, 0, 64
	.other		__nv_reservedSMEM_offset_0_alias,@"STO_CUDA_RESERVED_SHARED STV_DEFAULT"
__nv_reservedSMEM_offset_0_alias:
	.zero		0
	.zero		64


//--------------------- .nv.constant0._Z15sumReduceKernelPfi --------------------------
	.section	.nv.constant0._Z15sumReduceKernelPfi,"a",@progbits
	.sectionflags	@""
	.align	4
.nv.constant0._Z15sumReduceKernelPfi:
	.zero		908


//--------------------- .nv.constant0._Z10initKernelPfi --------------------------
	.section	.nv.constant0._Z10initKernelPfi,"a",@progbits
	.sectionflags	@""
	.align	4
.nv.constant0._Z10initKernelPfi:
	.zero		908


//--------------------- SYMBOLS --------------------------

	.type		.nv.reservedSmem.offset0,@object
	.size		.nv.reservedSmem.offset0,0x4
